//
// Generated by NVIDIA NVVM Compiler
//
// Compiler Build ID: CL-36424714
// Cuda compilation tools, release 13.0, V13.0.88
// Based on NVVM 20.0.0
//

.version 9.0
.target sm_100
.address_size 64

	// .globl	_Z5saxpyifPfS_

.visible .entry _Z5saxpyifPfS_(
	.param .u32 _Z5saxpyifPfS__param_0,
	.param .f32 _Z5saxpyifPfS__param_1,
	.param .u64 .ptr .align 1 _Z5saxpyifPfS__param_2,
	.param .u64 .ptr .align 1 _Z5saxpyifPfS__param_3
)
{
	.reg .pred 	%p<2>;
	.reg .b32 	%r<7>;
	.reg .b32 	%f<5>;
	.reg .b64 	%rd<9>;

	ld.param.u32 	%r1, [_Z5saxpyifPfS__param_0];
	ld.param.f32 	%f1, [_Z5saxpyifPfS__param_1];
	ld.param.u64 	%rd3, [_Z5saxpyifPfS__param_2];
	ld.param.u64 	%rd2, [_Z5saxpyifPfS__param_3];
	cvta.to.global.u64 	%rd4, %rd3;
	mov.u32 	%r2, %ctaid.x;
	mov.u32 	%r3, %ntid.x;
	mov.u32 	%r4, %tid.x;
	mad.lo.s32 	%r5, %r2, %r3, %r4;
	mul.wide.s32 	%rd5, %r5, 4;
	add.s64 	%rd1, %rd4, %rd5;
	setp.ge.s32 	%p1, %r5, %r1;
	@%p1 bra 	$L__BB0_2;
	cvta.to.global.u64 	%rd6, %rd2;
	ld.global.f32 	%f2, [%rd1];
	cvt.rzi.s32.f32 	%r6, %f2;
	cvt.rn.f32.s32 	%f3, %r6;
	mul.f32 	%f4, %f1, %f3;
	mul.wide.s32 	%rd7, %r6, 4;
	add.s64 	%rd8, %rd6, %rd7;
	st.global.f32 	[%rd8], %f4;
$L__BB0_2:
	ret;

}


// ===== COMPILED SASS (sm_100) =====

	.target	sm_100

	.elftype	@"ET_EXEC"


//--------------------- .note.nv.tkinfo           --------------------------
	.section	.note.nv.tkinfo,"",@"SHT_NOTE"
	.sectionflags	@"SHF_NOTE_NV_TKINFO"
	.tkinfo
        /*0018*/ 	.word	0x00000002
        /*0030*/ 	.string	""
        /*0030*/ 	.string	"ptxas"
        /*0030*/ 	.string	"Cuda compilation tools, release 13.0, V13.0.88"
        /*0030*/ 	.string	"Build cuda_13.0.r13.0/compiler.36424714_0"
        /*0030*/ 	.string	"-arch sm_100 -m 64 "



//--------------------- .note.nv.cuinfo           --------------------------
	.section	.note.nv.cuinfo,"",@"SHT_NOTE"
	.sectionflags	@"SHF_NOTE_NV_CUINFO"
        /*0018*/ 	.short	0x0002
        /*001a*/ 	.short	0x0064
        /*001c*/ 	.short	0x0082
	.zero		2


//--------------------- .nv.info                  --------------------------
	.section	.nv.info,"",@"SHT_CUDA_INFO"
	.align	4


	//----- nvinfo : EIATTR_REGCOUNT
	.align		4
        /*0000*/ 	.byte	0x04, 0x2f
        /*0002*/ 	.short	(.L_1 - .L_0)
	.align		4
.L_0:
        /*0004*/ 	.word	index@(_Z5saxpyifPfS_)
        /*0008*/ 	.word	0x0000000a


	//----- nvinfo : EIATTR_FRAME_SIZE
	.align		4
.L_1:
        /*000c*/ 	.byte	0x04, 0x11
        /*000e*/ 	.short	(.L_3 - .L_2)
	.align		4
.L_2:
        /*0010*/ 	.word	index@(_Z5saxpyifPfS_)
        /*0014*/ 	.word	0x00000000


	//----- nvinfo : EIATTR_MIN_STACK_SIZE
	.align		4
.L_3:
        /*0018*/ 	.byte	0x04, 0x12
        /*001a*/ 	.short	(.L_5 - .L_4)
	.align		4
.L_4:
        /*001c*/ 	.word	index@(_Z5saxpyifPfS_)
        /*0020*/ 	.word	0x00000000
.L_5:


//--------------------- .nv.compat                --------------------------
	.section	.nv.compat,"",@"SHT_CUDA_COMPAT_INFO"
	.align	4
        /*0000*/ 	.byte	0x02, 0x09, 0x00, 0x00, 0x02, 0x02, 0x01, 0x00, 0x02, 0x05, 0x05, 0x00, 0x03, 0x07, 0x01, 0x01
        /*0010*/ 	.byte	0x02, 0x03, 0x00, 0x00, 0x02, 0x06, 0x01, 0x00, 0x04, 0x0b, 0x08, 0x00, 0x09, 0x00, 0x00, 0x00
        /*0020*/ 	.byte	0x00, 0x00, 0x00, 0x00


//--------------------- .nv.info._Z5saxpyifPfS_   --------------------------
	.section	.nv.info._Z5saxpyifPfS_,"",@"SHT_CUDA_INFO"
	.sectionflags	@""
	.align	4


	//----- nvinfo : EIATTR_CUDA_API_VERSION
	.align		4
        /*0000*/ 	.byte	0x04, 0x37
        /*0002*/ 	.short	(.L_7 - .L_6)
.L_6:
        /*0004*/ 	.word	0x00000082


	//----- nvinfo : EIATTR_KPARAM_INFO
	.align		4
.L_7:
        /*0008*/ 	.byte	0x04, 0x17
        /*000a*/ 	.short	(.L_9 - .L_8)
.L_8:
        /*000c*/ 	.word	0x00000000
        /*0010*/ 	.short	0x0003
        /*0012*/ 	.short	0x0010
        /*0014*/ 	.byte	0x00, 0xf5, 0x21, 0x00


	//----- nvinfo : EIATTR_KPARAM_INFO
	.align		4
.L_9:
        /*0018*/ 	.byte	0x04, 0x17
        /*001a*/ 	.short	(.L_11 - .L_10)
.L_10:
        /*001c*/ 	.word	0x00000000
        /*0020*/ 	.short	0x0002
        /*0022*/ 	.short	0x0008
        /*0024*/ 	.byte	0x00, 0xf5, 0x21, 0x00


	//----- nvinfo : EIATTR_KPARAM_INFO
	.align		4
.L_11:
        /*0028*/ 	.byte	0x04, 0x17
        /*002a*/ 	.short	(.L_13 - .L_12)
.L_12:
        /*002c*/ 	.word	0x00000000
        /*0030*/ 	.short	0x0001
        /*0032*/ 	.short	0x0004
        /*0034*/ 	.byte	0x00, 0xf0, 0x11, 0x00


	//----- nvinfo : EIATTR_KPARAM_INFO
	.align		4
.L_13:
        /*0038*/ 	.byte	0x04, 0x17
        /*003a*/ 	.short	(.L_15 - .L_14)
.L_14:
        /*003c*/ 	.word	0x00000000
        /*0040*/ 	.short	0x0000
        /*0042*/ 	.short	0x0000
        /*0044*/ 	.byte	0x00, 0xf0, 0x11, 0x00


	//----- nvinfo : EIATTR_SPARSE_MMA_MASK
	.align		4
.L_15:
        /*0048*/ 	.byte	0x03, 0x50
        /*004a*/ 	.short	0x0000


	//----- nvinfo : EIATTR_MAXREG_COUNT
	.align		4
        /*004c*/ 	.byte	0x03, 0x1b
        /*004e*/ 	.short	0x00ff


	//----- nvinfo : EIATTR_MERCURY_ISA_VERSION
	.align		4
        /*0050*/ 	.byte	0x03, 0x5f
        /*0052*/ 	.short	0x0101


	//----- nvinfo : EIATTR_VRC_CTA_INIT_COUNT
	.align		4
        /*0054*/ 	.byte	0x02, 0x4a
	.zero		1
	.zero		1


	//----- nvinfo : EIATTR_EXIT_INSTR_OFFSETS
	.align		4
        /*0058*/ 	.byte	0x04, 0x1c
        /*005a*/ 	.short	(.L_17 - .L_16)


	//   ....[0]....
.L_16:
        /*005c*/ 	.word	0x00000080


	//   ....[1]....
        /*0060*/ 	.word	0x00000130


	//----- nvinfo : EIATTR_CBANK_PARAM_SIZE
	.align		4
.L_17:
        /*0064*/ 	.byte	0x03, 0x19
        /*0066*/ 	.short	0x0018


	//----- nvinfo : EIATTR_PARAM_CBANK
	.align		4
        /*0068*/ 	.byte	0x04, 0x0a
        /*006a*/ 	.short	(.L_19 - .L_18)
	.align		4
.L_18:
        /*006c*/ 	.word	index@(.nv.constant0._Z5saxpyifPfS_)
        /*0070*/ 	.short	0x0380
        /*0072*/ 	.short	0x0018


	//----- nvinfo : EIATTR_SW_WAR
	.align		4
.L_19:
        /*0074*/ 	.byte	0x04, 0x36
        /*0076*/ 	.short	(.L_21 - .L_20)
.L_20:
        /*0078*/ 	.word	0x00000008
.L_21:


//--------------------- .nv.callgraph             --------------------------
	.section	.nv.callgraph,"",@"SHT_CUDA_CALLGRAPH"
	.align	4
	.sectionentsize	8
	.align		4
        /*0000*/ 	.word	0x00000000
	.align		4
        /*0004*/ 	.word	0xffffffff
	.align		4
        /*0008*/ 	.word	0x00000000
	.align		4
        /*000c*/ 	.word	0xfffffffe
	.align		4
        /*0010*/ 	.word	0x00000000
	.align		4
        /*0014*/ 	.word	0xfffffffd
	.align		4
        /*0018*/ 	.word	0x00000000
	.align		4
        /*001c*/ 	.word	0xfffffffc


//--------------------- .text._Z5saxpyifPfS_      --------------------------
	.section	.text._Z5saxpyifPfS_,"ax",@progbits
	.align	128
        .global         _Z5saxpyifPfS_
        .type           _Z5saxpyifPfS_,@function
        .size           _Z5saxpyifPfS_,(.L_x_1 - _Z5saxpyifPfS_)
        .other          _Z5saxpyifPfS_,@"STO_CUDA_ENTRY STV_DEFAULT"
_Z5saxpyifPfS_:
.text._Z5saxpyifPfS_:
[----:B------:R-:W-:Y:S01]  /*0000*/  LDC R1, c[0x0][0x37c] ;  /* 0x0000df00ff017b82 */ /* 0x000fe20000000800 */
[----:B------:R-:W0:Y:S07]  /*0010*/  S2R R0, SR_TID.X ;  /* 0x0000000000007919 */ /* 0x000e2e0000002100 */
[----:B------:R-:W0:Y:S01]  /*0020*/  S2UR UR4, SR_CTAID.X ;  /* 0x00000000000479c3 */ /* 0x000e220000002500 */
[----:B------:R-:W1:Y:S07]  /*0030*/  LDCU UR5, c[0x0][0x380] ;  /* 0x00007000ff0577ac */ /* 0x000e6e0008000800 */
[----:B------:R-:W0:Y:S08]  /*0040*/  LDC R5, c[0x0][0x360] ;  /* 0x0000d800ff057b82 */ /* 0x000e300000000800 */
[----:B------:R-:W2:Y:S01]  /*0050*/  LDC.64 R2, c[0x0][0x388] ;  /* 0x0000e200ff027b82 */ /* 0x000ea20000000a00 */
[----:B0-----:R-:W-:-:S05]  /*0060*/  IMAD R5, R5, UR4, R0 ;  /* 0x0000000405057c24 */ /* 0x001fca000f8e0200 */
[----:B-1----:R-:W-:-:S13]  /*0070*/  ISETP.GE.AND P0, PT, R5, UR5, PT ;  /* 0x0000000505007c0c */ /* 0x002fda000bf06270 */
[----:B--2---:R-:W-:Y:S05]  /*0080*/  @P0 EXIT ;  /* 0x000000000000094d */ /* 0x004fea0003800000 */
[----:B------:R-:W0:Y:S01]  /*0090*/  LDCU.64 UR4, c[0x0][0x358] ;  /* 0x00006b00ff0477ac */ /* 0x000e220008000a00 */
[----:B------:R-:W-:Y:S02]  /*00a0*/  IMAD.WIDE R2, R5, 0x4, R2 ;  /* 0x0000000405027825 */ /* 0x000fe400078e0202 */
[----:B------:R-:W1:Y:S01]  /*00b0*/  LDC.64 R4, c[0x0][0x390] ;  /* 0x0000e400ff047b82 */ /* 0x000e620000000a00 */
[----:B------:R-:W2:Y:S03]  /*00c0*/  LDCU UR6, c[0x0][0x384] ;  /* 0x00007080ff0677ac */ /* 0x000ea60008000800 */
[----:B0-----:R-:W3:Y:S02]  /*00d0*/  LDG.E R2, desc[UR4][R2.64] ;  /* 0x0000000402027981 */ /* 0x001ee4000c1e1900 */
[----:B---3--:R-:W0:Y:S02]  /*00e0*/  F2I.TRUNC.NTZ R7, R2 ;  /* 0x0000000200077305 */ /* 0x008e24000020f100 */
[----:B0-----:R-:W-:Y:S01]  /*00f0*/  I2FP.F32.S32 R0, R7 ;  /* 0x0000000700007245 */ /* 0x001fe20000201400 */
[----:B-1----:R-:W-:-:S04]  /*0100*/  IMAD.WIDE R4, R7, 0x4, R4 ;  /* 0x0000000407047825 */ /* 0x002fc800078e0204 */
[----:B--2---:R-:W-:-:S05]  /*0110*/  FMUL R7, R0, UR6 ;  /* 0x0000000600077c20 */ /* 0x004fca0008400000 */
[----:B------:R-:W-:Y:S01]  /*0120*/  STG.E desc[UR4][R4.64], R7 ;  /* 0x0000000704007986 */ /* 0x000fe2000c101904 */
[----:B------:R-:W-:Y:S05]  /*0130*/  EXIT ;  /* 0x000000000000794d */ /* 0x000fea0003800000 */
.L_x_0:
[----:B------:R-:W-:-:S00]  /*0140*/  BRA `(.L_x_0) ;  /* 0xfffffffc00fc7947 */ /* 0x000fc0000383ffff */
[----:B------:R-:W-:-:S00]  /*0150*/  NOP ;  /* 0x0000000000007918 */ /* 0x000fc00000000000 */
        /* <DEDUP_REMOVED lines=10> */
.L_x_1:


//--------------------- .nv.shared.reserved.0     --------------------------
	.section	.nv.shared.reserved.0,"aw",@nobits
	.weak		__nv_reservedSMEM_offset_0_alias
	.size		__nv_reservedSMEM_offset_0_alias, 0, 64
	.other		__nv_reservedSMEM_offset_0_alias,@"STO_CUDA_RESERVED_SHARED STV_DEFAULT"
__nv_reservedSMEM_offset_0_alias:
	.zero		0
	.zero		64


//--------------------- .nv.constant0._Z5saxpyifPfS_ --------------------------
	.section	.nv.constant0._Z5saxpyifPfS_,"a",@progbits
	.sectionflags	@""
	.align	4
.nv.constant0._Z5saxpyifPfS_:
	.zero		920


//--------------------- SYMBOLS --------------------------

	.type		.nv.reservedSmem.offset0,@object
	.size		.nv.reservedSmem.offset0,0x4
